//
// Generated by NVIDIA NVVM Compiler
//
// Compiler Build ID: CL-36424714
// Cuda compilation tools, release 13.0, V13.0.88
// Based on NVVM 20.0.0
//

.version 9.0
.target sm_100
.address_size 64

	// .globl	trie_search_kernel

.visible .entry trie_search_kernel(
	.param .u64 .ptr .align 1 trie_search_kernel_param_0,
	.param .u32 trie_search_kernel_param_1,
	.param .u64 .ptr .align 1 trie_search_kernel_param_2,
	.param .u32 trie_search_kernel_param_3,
	.param .u64 .ptr .align 1 trie_search_kernel_param_4,
	.param .u64 .ptr .align 1 trie_search_kernel_param_5,
	.param .u64 .ptr .align 1 trie_search_kernel_param_6
)
{
	.reg .pred 	%p<7>;
	.reg .b32 	%r<19>;
	.reg .b64 	%rd<23>;

	ld.param.u64 	%rd7, [trie_search_kernel_param_0];
	ld.param.u32 	%r7, [trie_search_kernel_param_1];
	ld.param.u64 	%rd11, [trie_search_kernel_param_2];
	ld.param.u64 	%rd8, [trie_search_kernel_param_4];
	ld.param.u64 	%rd9, [trie_search_kernel_param_5];
	ld.param.u64 	%rd10, [trie_search_kernel_param_6];
	cvta.to.global.u64 	%rd1, %rd11;
	mov.u32 	%r8, %ctaid.x;
	mov.u32 	%r9, %ntid.x;
	mov.u32 	%r10, %tid.x;
	mad.lo.s32 	%r1, %r8, %r9, %r10;
	setp.ge.s32 	%p1, %r1, %r7;
	@%p1 bra 	$L__BB0_6;
	cvta.to.global.u64 	%rd2, %rd7;
	cvta.to.global.u64 	%rd3, %rd10;
	cvta.to.global.u64 	%rd4, %rd8;
	cvta.to.global.u64 	%rd5, %rd9;
	mov.b32 	%r17, 0;
	mov.u32 	%r18, %r17;
$L__BB0_2:
	add.s32 	%r4, %r17, %r1;
	cvt.s64.s32 	%rd12, %r4;
	add.s64 	%rd13, %rd2, %rd12;
	ld.global.u8 	%r12, [%rd13];
	mul.wide.s32 	%rd14, %r18, 1028;
	add.s64 	%rd15, %rd1, %rd14;
	mul.wide.u32 	%rd16, %r12, 4;
	add.s64 	%rd17, %rd15, %rd16;
	ld.global.u32 	%r18, [%rd17];
	setp.eq.s32 	%p2, %r18, -1;
	@%p2 bra 	$L__BB0_6;
	mul.wide.s32 	%rd18, %r18, 1028;
	add.s64 	%rd19, %rd1, %rd18;
	add.s64 	%rd6, %rd19, 1024;
	ld.global.u32 	%r13, [%rd19+1024];
	setp.eq.s32 	%p3, %r13, -1;
	@%p3 bra 	$L__BB0_5;
	atom.global.add.u32 	%r14, [%rd3], 1;
	mul.wide.s32 	%rd20, %r14, 4;
	add.s64 	%rd21, %rd4, %rd20;
	st.global.u32 	[%rd21], %r1;
	ld.global.u32 	%r15, [%rd6];
	add.s64 	%rd22, %rd5, %rd20;
	st.global.u32 	[%rd22], %r15;
$L__BB0_5:
	add.s32 	%r6, %r17, 1;
	setp.lt.u32 	%p4, %r17, 63;
	add.s32 	%r16, %r4, 1;
	setp.lt.s32 	%p5, %r16, %r7;
	and.pred  	%p6, %p4, %p5;
	mov.u32 	%r17, %r6;
	@%p6 bra 	$L__BB0_2;
$L__BB0_6:
	ret;

}


// ===== COMPILED SASS (sm_100) =====

	.target	sm_100

	.elftype	@"ET_EXEC"


//--------------------- .note.nv.tkinfo           --------------------------
	.section	.note.nv.tkinfo,"",@"SHT_NOTE"
	.sectionflags	@"SHF_NOTE_NV_TKINFO"
	.tkinfo
        /*0018*/ 	.word	0x00000002
        /*0030*/ 	.string	""
        /*0030*/ 	.string	"ptxas"
        /*0030*/ 	.string	"Cuda compilation tools, release 13.0, V13.0.88"
        /*0030*/ 	.string	"Build cuda_13.0.r13.0/compiler.36424714_0"
        /*0030*/ 	.string	"-arch sm_100 -m 64 "



//--------------------- .note.nv.cuinfo           --------------------------
	.section	.note.nv.cuinfo,"",@"SHT_NOTE"
	.sectionflags	@"SHF_NOTE_NV_CUINFO"
        /*0018*/ 	.short	0x0002
        /*001a*/ 	.short	0x0064
        /*001c*/ 	.short	0x0082
	.zero		2


//--------------------- .nv.info                  --------------------------
	.section	.nv.info,"",@"SHT_CUDA_INFO"
	.align	4


	//----- nvinfo : EIATTR_REGCOUNT
	.align		4
        /*0000*/ 	.byte	0x04, 0x2f
        /*0002*/ 	.short	(.L_1 - .L_0)
	.align		4
.L_0:
        /*0004*/ 	.word	index@(trie_search_kernel)
        /*0008*/ 	.word	0x00000018


	//----- nvinfo : EIATTR_FRAME_SIZE
	.align		4
.L_1:
        /*000c*/ 	.byte	0x04, 0x11
        /*000e*/ 	.short	(.L_3 - .L_2)
	.align		4
.L_2:
        /*0010*/ 	.word	index@(trie_search_kernel)
        /*0014*/ 	.word	0x00000000


	//----- nvinfo : EIATTR_MIN_STACK_SIZE
	.align		4
.L_3:
        /*0018*/ 	.byte	0x04, 0x12
        /*001a*/ 	.short	(.L_5 - .L_4)
	.align		4
.L_4:
        /*001c*/ 	.word	index@(trie_search_kernel)
        /*0020*/ 	.word	0x00000000
.L_5:


//--------------------- .nv.compat                --------------------------
	.section	.nv.compat,"",@"SHT_CUDA_COMPAT_INFO"
	.align	4
        /*0000*/ 	.byte	0x02, 0x09, 0x00, 0x00, 0x02, 0x02, 0x01, 0x00, 0x02, 0x05, 0x05, 0x00, 0x03, 0x07, 0x01, 0x01
        /*0010*/ 	.byte	0x02, 0x03, 0x00, 0x00, 0x02, 0x06, 0x01, 0x00, 0x04, 0x0b, 0x08, 0x00, 0x09, 0x00, 0x00, 0x00
        /*0020*/ 	.byte	0x00, 0x00, 0x00, 0x00


//--------------------- .nv.info.trie_search_kernel --------------------------
	.section	.nv.info.trie_search_kernel,"",@"SHT_CUDA_INFO"
	.sectionflags	@""
	.align	4


	//----- nvinfo : EIATTR_CUDA_API_VERSION
	.align		4
        /*0000*/ 	.byte	0x04, 0x37
        /*0002*/ 	.short	(.L_7 - .L_6)
.L_6:
        /*0004*/ 	.word	0x00000082


	//----- nvinfo : EIATTR_KPARAM_INFO
	.align		4
.L_7:
        /*0008*/ 	.byte	0x04, 0x17
        /*000a*/ 	.short	(.L_9 - .L_8)
.L_8:
        /*000c*/ 	.word	0x00000000
        /*0010*/ 	.short	0x0006
        /*0012*/ 	.short	0x0030
        /*0014*/ 	.byte	0x00, 0xf5, 0x21, 0x00


	//----- nvinfo : EIATTR_KPARAM_INFO
	.align		4
.L_9:
        /*0018*/ 	.byte	0x04, 0x17
        /*001a*/ 	.short	(.L_11 - .L_10)
.L_10:
        /*001c*/ 	.word	0x00000000
        /*0020*/ 	.short	0x0005
        /*0022*/ 	.short	0x0028
        /*0024*/ 	.byte	0x00, 0xf5, 0x21, 0x00


	//----- nvinfo : EIATTR_KPARAM_INFO
	.align		4
.L_11:
        /*0028*/ 	.byte	0x04, 0x17
        /*002a*/ 	.short	(.L_13 - .L_12)
.L_12:
        /*002c*/ 	.word	0x00000000
        /*0030*/ 	.short	0x0004
        /*0032*/ 	.short	0x0020
        /*0034*/ 	.byte	0x00, 0xf5, 0x21, 0x00


	//----- nvinfo : EIATTR_KPARAM_INFO
	.align		4
.L_13:
        /*0038*/ 	.byte	0x04, 0x17
        /*003a*/ 	.short	(.L_15 - .L_14)
.L_14:
        /*003c*/ 	.word	0x00000000
        /*0040*/ 	.short	0x0003
        /*0042*/ 	.short	0x0018
        /*0044*/ 	.byte	0x00, 0xf0, 0x11, 0x00


	//----- nvinfo : EIATTR_KPARAM_INFO
	.align		4
.L_15:
        /*0048*/ 	.byte	0x04, 0x17
        /*004a*/ 	.short	(.L_17 - .L_16)
.L_16:
        /*004c*/ 	.word	0x00000000
        /*0050*/ 	.short	0x0002
        /*0052*/ 	.short	0x0010
        /*0054*/ 	.byte	0x00, 0xf5, 0x21, 0x00


	//----- nvinfo : EIATTR_KPARAM_INFO
	.align		4
.L_17:
        /*0058*/ 	.byte	0x04, 0x17
        /*005a*/ 	.short	(.L_19 - .L_18)
.L_18:
        /*005c*/ 	.word	0x00000000
        /*0060*/ 	.short	0x0001
        /*0062*/ 	.short	0x0008
        /*0064*/ 	.byte	0x00, 0xf0, 0x11, 0x00


	//----- nvinfo : EIATTR_KPARAM_INFO
	.align		4
.L_19:
        /*0068*/ 	.byte	0x04, 0x17
        /*006a*/ 	.short	(.L_21 - .L_20)
.L_20:
        /*006c*/ 	.word	0x00000000
        /*0070*/ 	.short	0x0000
        /*0072*/ 	.short	0x0000
        /*0074*/ 	.byte	0x00, 0xf5, 0x21, 0x00


	//----- nvinfo : EIATTR_SPARSE_MMA_MASK
	.align		4
.L_21:
        /*0078*/ 	.byte	0x03, 0x50
        /*007a*/ 	.short	0x0000


	//----- nvinfo : EIATTR_MAXREG_COUNT
	.align		4
        /*007c*/ 	.byte	0x03, 0x1b
        /*007e*/ 	.short	0x00ff


	//----- nvinfo : EIATTR_MERCURY_ISA_VERSION
	.align		4
        /*0080*/ 	.byte	0x03, 0x5f
        /*0082*/ 	.short	0x0101


	//----- nvinfo : EIATTR_INT_WARP_WIDE_INSTR_OFFSETS
	.align		4
        /*0084*/ 	.byte	0x04, 0x31
        /*0086*/ 	.short	(.L_23 - .L_22)


	//   ....[0]....
.L_22:
        /*0088*/ 	.word	0x000001f0


	//   ....[1]....
        /*008c*/ 	.word	0x00000280


	//----- nvinfo : EIATTR_VRC_CTA_INIT_COUNT
	.align		4
.L_23:
        /*0090*/ 	.byte	0x02, 0x4a
	.zero		1
	.zero		1


	//----- nvinfo : EIATTR_EXIT_INSTR_OFFSETS
	.align		4
        /*0094*/ 	.byte	0x04, 0x1c
        /*0096*/ 	.short	(.L_25 - .L_24)


	//   ....[0]....
.L_24:
        /*0098*/ 	.word	0x00000070


	//   ....[1]....
        /*009c*/ 	.word	0x00000180


	//   ....[2]....
        /*00a0*/ 	.word	0x00000350


	//----- nvinfo : EIATTR_CRS_STACK_SIZE
	.align		4
.L_25:
        /*00a4*/ 	.byte	0x04, 0x1e
        /*00a6*/ 	.short	(.L_27 - .L_26)
.L_26:
        /*00a8*/ 	.word	0x00000000


	//----- nvinfo : EIATTR_CBANK_PARAM_SIZE
	.align		4
.L_27:
        /*00ac*/ 	.byte	0x03, 0x19
        /*00ae*/ 	.short	0x0038


	//----- nvinfo : EIATTR_PARAM_CBANK
	.align		4
        /*00b0*/ 	.byte	0x04, 0x0a
        /*00b2*/ 	.short	(.L_29 - .L_28)
	.align		4
.L_28:
        /*00b4*/ 	.word	index@(.nv.constant0.trie_search_kernel)
        /*00b8*/ 	.short	0x0380
        /*00ba*/ 	.short	0x0038


	//----- nvinfo : EIATTR_SW_WAR
	.align		4
.L_29:
        /*00bc*/ 	.byte	0x04, 0x36
        /*00be*/ 	.short	(.L_31 - .L_30)
.L_30:
        /*00c0*/ 	.word	0x00000008
.L_31:


//--------------------- .nv.callgraph             --------------------------
	.section	.nv.callgraph,"",@"SHT_CUDA_CALLGRAPH"
	.align	4
	.sectionentsize	8
	.align		4
        /*0000*/ 	.word	0x00000000
	.align		4
        /*0004*/ 	.word	0xffffffff
	.align		4
        /*0008*/ 	.word	0x00000000
	.align		4
        /*000c*/ 	.word	0xfffffffe
	.align		4
        /*0010*/ 	.word	0x00000000
	.align		4
        /*0014*/ 	.word	0xfffffffd
	.align		4
        /*0018*/ 	.word	0x00000000
	.align		4
        /*001c*/ 	.word	0xfffffffc


//--------------------- .text.trie_search_kernel  --------------------------
	.section	.text.trie_search_kernel,"ax",@progbits
	.align	128
        .global         trie_search_kernel
        .type           trie_search_kernel,@function
        .size           trie_search_kernel,(.L_x_4 - trie_search_kernel)
        .other          trie_search_kernel,@"STO_CUDA_ENTRY STV_DEFAULT"
trie_search_kernel:
.text.trie_search_kernel:
[----:B------:R-:W-:Y:S01]  /*0000*/  LDC R1, c[0x0][0x37c] ;  /* 0x0000df00ff017b82 */ /* 0x000fe20000000800 */
[----:B------:R-:W0:Y:S07]  /*0010*/  S2R R3, SR_TID.X ;  /* 0x0000000000037919 */ /* 0x000e2e0000002100 */
[----:B------:R-:W0:Y:S01]  /*0020*/  S2UR UR4, SR_CTAID.X ;  /* 0x00000000000479c3 */ /* 0x000e220000002500 */
[----:B------:R-:W1:Y:S07]  /*0030*/  LDCU UR5, c[0x0][0x388] ;  /* 0x00007100ff0577ac */ /* 0x000e6e0008000800 */
[----:B------:R-:W0:Y:S02]  /*0040*/  LDC R0, c[0x0][0x360] ;  /* 0x0000d800ff007b82 */ /* 0x000e240000000800 */
[----:B0-----:R-:W-:-:S05]  /*0050*/  IMAD R0, R0, UR4, R3 ;  /* 0x0000000400007c24 */ /* 0x001fca000f8e0203 */
[----:B-1----:R-:W-:-:S13]  /*0060*/  ISETP.GE.AND P0, PT, R0, UR5, PT ;  /* 0x0000000500007c0c */ /* 0x002fda000bf06270 */
[----:B------:R-:W-:Y:S05]  /*0070*/  @P0 EXIT ;  /* 0x000000000000094d */ /* 0x000fea0003800000 */
[----:B------:R-:W0:Y:S01]  /*0080*/  LDC.64 R2, c[0x0][0x390] ;  /* 0x0000e400ff027b82 */ /* 0x000e220000000a00 */
[----:B------:R-:W-:Y:S01]  /*0090*/  IMAD.MOV.U32 R9, RZ, RZ, RZ ;  /* 0x000000ffff097224 */ /* 0x000fe200078e00ff */
[----:B------:R-:W1:Y:S01]  /*00a0*/  LDCU.64 UR4, c[0x0][0x358] ;  /* 0x00006b00ff0477ac */ /* 0x000e620008000a00 */
[----:B------:R-:W-:Y:S01]  /*00b0*/  IMAD.MOV.U32 R13, RZ, RZ, RZ ;  /* 0x000000ffff0d7224 */ /* 0x000fe200078e00ff */
[----:B------:R-:W2:Y:S04]  /*00c0*/  LDCU UR7, c[0x0][0x388] ;  /* 0x00007100ff0777ac */ /* 0x000ea80008000800 */
[----:B------:R-:W3:Y:S01]  /*00d0*/  LDC.64 R4, c[0x0][0x3a0] ;  /* 0x0000e800ff047b82 */ /* 0x000ee20000000a00 */
[----:B------:R-:W4:Y:S07]  /*00e0*/  LDCU.64 UR8, c[0x0][0x380] ;  /* 0x00007000ff0877ac */ /* 0x000f2e0008000a00 */
[----:B------:R-:W0:Y:S02]  /*00f0*/  LDC.64 R6, c[0x0][0x3a8] ;  /* 0x0000ea00ff067b82 */ /* 0x000e240000000a00 */
.L_x_2:
[----:B------:R-:W-:-:S04]  /*0100*/  IADD3 R8, PT, PT, R0, R9, RZ ;  /* 0x0000000900087210 */ /* 0x000fc80007ffe0ff */
[----:B----4-:R-:W-:-:S04]  /*0110*/  IADD3 R14, P0, PT, R8, UR8, RZ ;  /* 0x00000008080e7c10 */ /* 0x010fc8000ff1e0ff */
[----:B------:R-:W-:-:S06]  /*0120*/  LEA.HI.X.SX32 R15, R8, UR9, 0x1, P0 ;  /* 0x00000009080f7c11 */ /* 0x000fcc00080f0eff */
[----:B-1----:R-:W4:Y:S01]  /*0130*/  LDG.E.U8 R15, desc[UR4][R14.64] ;  /* 0x000000040e0f7981 */ /* 0x002f22000c1e1100 */
[----:B0-----:R-:W-:-:S04]  /*0140*/  IMAD.WIDE R10, R13, 0x404, R2 ;  /* 0x000004040d0a7825 */ /* 0x001fc800078e0202 */
[----:B----4-:R-:W-:-:S05]  /*0150*/  IMAD.WIDE.U32 R10, R15, 0x4, R10 ;  /* 0x000000040f0a7825 */ /* 0x010fca00078e000a */
[----:B------:R-:W4:Y:S02]  /*0160*/  LDG.E R13, desc[UR4][R10.64] ;  /* 0x000000040a0d7981 */ /* 0x000f24000c1e1900 */
[----:B----4-:R-:W-:-:S13]  /*0170*/  ISETP.NE.AND P0, PT, R13, -0x1, PT ;  /* 0xffffffff0d00780c */ /* 0x010fda0003f05270 */
[----:B--2---:R-:W-:Y:S05]  /*0180*/  @!P0 EXIT ;  /* 0x000000000000894d */ /* 0x004fea0003800000 */
[----:B------:R-:W-:-:S05]  /*0190*/  IMAD.WIDE R10, R13, 0x404, R2 ;  /* 0x000004040d0a7825 */ /* 0x000fca00078e0202 */
[----:B------:R-:W2:Y:S01]  /*01a0*/  LDG.E R12, desc[UR4][R10.64+0x400] ;  /* 0x000400040a0c7981 */ /* 0x000ea2000c1e1900 */
[----:B------:R-:W-:Y:S01]  /*01b0*/  BSSY.RECONVERGENT B0, `(.L_x_0) ;  /* 0x0000014000007945 */ /* 0x000fe20003800200 */
[----:B--2---:R-:W-:-:S13]  /*01c0*/  ISETP.NE.AND P0, PT, R12, -0x1, PT ;  /* 0xffffffff0c00780c */ /* 0x004fda0003f05270 */
[----:B------:R-:W-:Y:S05]  /*01d0*/  @!P0 BRA `(.L_x_1) ;  /* 0x0000000000448947 */ /* 0x000fea0003800000 */
[----:B------:R-:W0:Y:S01]  /*01e0*/  S2R R17, SR_LANEID ;  /* 0x0000000000117919 */ /* 0x000e220000000000 */
[----:B------:R-:W-:Y:S01]  /*01f0*/  VOTEU.ANY UR6, UPT, PT ;  /* 0x0000000000067886 */ /* 0x000fe200038e0100 */
[----:B------:R-:W1:Y:S01]  /*0200*/  LDC.64 R14, c[0x0][0x3b0] ;  /* 0x0000ec00ff0e7b82 */ /* 0x000e620000000a00 */
[----:B------:R-:W0:Y:S08]  /*0210*/  FLO.U32 R12, UR6 ;  /* 0x00000006000c7d00 */ /* 0x000e3000080e0000 */
[----:B------:R-:W1:Y:S01]  /*0220*/  POPC R21, UR6 ;  /* 0x0000000600157d09 */ /* 0x000e620008000000 */
[----:B0-----:R-:W-:-:S13]  /*0230*/  ISETP.EQ.U32.AND P0, PT, R12, R17, PT ;  /* 0x000000110c00720c */ /* 0x001fda0003f02070 */
[----:B-1----:R-:W2:Y:S01]  /*0240*/  @P0 ATOMG.E.ADD.STRONG.GPU PT, R15, desc[UR4][R14.64], R21 ;  /* 0x800000150e0f09a8 */ /* 0x002ea200081ef104 */
[----:B------:R-:W0:Y:S02]  /*0250*/  S2R R16, SR_LTMASK ;  /* 0x0000000000107919 */ /* 0x000e240000003900 */
[----:B0-----:R-:W-:-:S06]  /*0260*/  LOP3.LUT R20, R16, UR6, RZ, 0xc0, !PT ;  /* 0x0000000610147c12 */ /* 0x001fcc000f8ec0ff */
[----:B------:R-:W0:Y:S01]  /*0270*/  POPC R20, R20 ;  /* 0x0000001400147309 */ /* 0x000e220000000000 */
[----:B--2---:R-:W0:Y:S02]  /*0280*/  SHFL.IDX PT, R19, R15, R12, 0x1f ;  /* 0x00001f0c0f137589 */ /* 0x004e2400000e0000 */
[----:B0-----:R-:W-:-:S04]  /*0290*/  IMAD.IADD R19, R19, 0x1, R20 ;  /* 0x0000000113137824 */ /* 0x001fc800078e0214 */
[----:B---3--:R-:W-:-:S05]  /*02a0*/  IMAD.WIDE R16, R19, 0x4, R4 ;  /* 0x0000000413107825 */ /* 0x008fca00078e0204 */
[----:B------:R0:W-:Y:S04]  /*02b0*/  STG.E desc[UR4][R16.64], R0 ;  /* 0x0000000010007986 */ /* 0x0001e8000c101904 */
[----:B------:R-:W2:Y:S01]  /*02c0*/  LDG.E R11, desc[UR4][R10.64+0x400] ;  /* 0x000400040a0b7981 */ /* 0x000ea2000c1e1900 */
[----:B------:R-:W-:-:S05]  /*02d0*/  IMAD.WIDE R18, R19, 0x4, R6 ;  /* 0x0000000413127825 */ /* 0x000fca00078e0206 */
[----:B--2---:R0:W-:Y:S02]  /*02e0*/  STG.E desc[UR4][R18.64], R11 ;  /* 0x0000000b12007986 */ /* 0x0041e4000c101904 */
.L_x_1:
[----:B------:R-:W-:Y:S05]  /*02f0*/  BSYNC.RECONVERGENT B0 ;  /* 0x0000000000007941 */ /* 0x000fea0003800200 */
.L_x_0:
[----:B------:R-:W-:Y:S02]  /*0300*/  IADD3 R8, PT, PT, R8, 0x1, RZ ;  /* 0x0000000108087810 */ /* 0x000fe40007ffe0ff */
[C---:B------:R-:W-:Y:S01]  /*0310*/  ISETP.LT.U32.AND P1, PT, R9.reuse, 0x3f, PT ;  /* 0x0000003f0900780c */ /* 0x040fe20003f21070 */
[----:B------:R-:W-:Y:S01]  /*0320*/  VIADD R9, R9, 0x1 ;  /* 0x0000000109097836 */ /* 0x000fe20000000000 */
[----:B------:R-:W-:-:S13]  /*0330*/  ISETP.GE.AND P0, PT, R8, UR7, PT ;  /* 0x0000000708007c0c */ /* 0x000fda000bf06270 */
[----:B------:R-:W-:Y:S05]  /*0340*/  @!P0 BRA P1, `(.L_x_2) ;  /* 0xfffffffc006c8947 */ /* 0x000fea000083ffff */
[----:B------:R-:W-:Y:S05]  /*0350*/  EXIT ;  /* 0x000000000000794d */ /* 0x000fea0003800000 */
.L_x_3:
[----:B------:R-:W-:-:S00]  /*0360*/  BRA `(.L_x_3) ;  /* 0xfffffffc00fc7947 */ /* 0x000fc0000383ffff */
[----:B------:R-:W-:-:S00]  /*0370*/  NOP ;  /* 0x0000000000007918 */ /* 0x000fc00000000000 */
        /* <DEDUP_REMOVED lines=8> */
.L_x_4:


//--------------------- .nv.shared.reserved.0     --------------------------
	.section	.nv.shared.reserved.0,"aw",@nobits
	.weak		__nv_reservedSMEM_offset_0_alias
	.size		__nv_reservedSMEM_offset_0_alias, 0, 64
	.other		__nv_reservedSMEM_offset_0_alias,@"STO_CUDA_RESERVED_SHARED STV_DEFAULT"
__nv_reservedSMEM_offset_0_alias:
	.zero		0
	.zero		64


//--------------------- .nv.constant0.trie_search_kernel --------------------------
	.section	.nv.constant0.trie_search_kernel,"a",@progbits
	.sectionflags	@""
	.align	4
.nv.constant0.trie_search_kernel:
	.zero		952


//--------------------- SYMBOLS --------------------------

	.type		.nv.reservedSmem.offset0,@object
	.size		.nv.reservedSmem.offset0,0x4
